//
// Generated by NVIDIA NVVM Compiler
//
// Compiler Build ID: CL-36424714
// Cuda compilation tools, release 13.0, V13.0.88
// Based on NVVM 20.0.0
//

.version 9.0
.target sm_100
.address_size 64

	// .globl	_Z24saxpy_kernel_grid_strideifPfS_

.visible .entry _Z24saxpy_kernel_grid_strideifPfS_(
	.param .u32 _Z24saxpy_kernel_grid_strideifPfS__param_0,
	.param .f32 _Z24saxpy_kernel_grid_strideifPfS__param_1,
	.param .u64 .ptr .align 1 _Z24saxpy_kernel_grid_strideifPfS__param_2,
	.param .u64 .ptr .align 1 _Z24saxpy_kernel_grid_strideifPfS__param_3
)
{
	.reg .pred 	%p<7>;
	.reg .b32 	%r<31>;
	.reg .b32 	%f<17>;
	.reg .b64 	%rd<18>;

	ld.param.u32 	%r12, [_Z24saxpy_kernel_grid_strideifPfS__param_0];
	ld.param.f32 	%f1, [_Z24saxpy_kernel_grid_strideifPfS__param_1];
	ld.param.u64 	%rd3, [_Z24saxpy_kernel_grid_strideifPfS__param_2];
	ld.param.u64 	%rd4, [_Z24saxpy_kernel_grid_strideifPfS__param_3];
	cvta.to.global.u64 	%rd1, %rd4;
	cvta.to.global.u64 	%rd2, %rd3;
	mov.u32 	%r13, %ctaid.x;
	mov.u32 	%r14, %ntid.x;
	mov.u32 	%r15, %tid.x;
	mad.lo.s32 	%r29, %r13, %r14, %r15;
	mov.u32 	%r16, %nctaid.x;
	mul.lo.s32 	%r2, %r14, %r16;
	setp.ge.s32 	%p1, %r29, %r12;
	@%p1 bra 	$L__BB0_7;
	add.s32 	%r17, %r29, %r2;
	max.s32 	%r18, %r12, %r17;
	setp.lt.s32 	%p2, %r17, %r12;
	selp.u32 	%r19, 1, 0, %p2;
	add.s32 	%r20, %r17, %r19;
	sub.s32 	%r21, %r18, %r20;
	div.u32 	%r22, %r21, %r2;
	add.s32 	%r3, %r22, %r19;
	and.b32  	%r23, %r3, 3;
	setp.eq.s32 	%p3, %r23, 3;
	@%p3 bra 	$L__BB0_4;
	add.s32 	%r24, %r3, 1;
	and.b32  	%r25, %r24, 3;
	neg.s32 	%r27, %r25;
$L__BB0_3:
	.pragma "nounroll";
	mul.wide.s32 	%rd5, %r29, 4;
	add.s64 	%rd6, %rd1, %rd5;
	add.s64 	%rd7, %rd2, %rd5;
	ld.global.f32 	%f2, [%rd7];
	ld.global.f32 	%f3, [%rd6];
	fma.rn.f32 	%f4, %f1, %f2, %f3;
	st.global.f32 	[%rd6], %f4;
	add.s32 	%r29, %r29, %r2;
	add.s32 	%r27, %r27, 1;
	setp.ne.s32 	%p4, %r27, 0;
	@%p4 bra 	$L__BB0_3;
$L__BB0_4:
	setp.lt.u32 	%p5, %r3, 3;
	@%p5 bra 	$L__BB0_7;
	mul.wide.s32 	%rd11, %r2, 4;
	shl.b32 	%r26, %r2, 2;
$L__BB0_6:
	mul.wide.s32 	%rd8, %r29, 4;
	add.s64 	%rd9, %rd2, %rd8;
	ld.global.f32 	%f5, [%rd9];
	add.s64 	%rd10, %rd1, %rd8;
	ld.global.f32 	%f6, [%rd10];
	fma.rn.f32 	%f7, %f1, %f5, %f6;
	st.global.f32 	[%rd10], %f7;
	add.s64 	%rd12, %rd9, %rd11;
	ld.global.f32 	%f8, [%rd12];
	add.s64 	%rd13, %rd10, %rd11;
	ld.global.f32 	%f9, [%rd13];
	fma.rn.f32 	%f10, %f1, %f8, %f9;
	st.global.f32 	[%rd13], %f10;
	add.s64 	%rd14, %rd12, %rd11;
	ld.global.f32 	%f11, [%rd14];
	add.s64 	%rd15, %rd13, %rd11;
	ld.global.f32 	%f12, [%rd15];
	fma.rn.f32 	%f13, %f1, %f11, %f12;
	st.global.f32 	[%rd15], %f13;
	add.s64 	%rd16, %rd14, %rd11;
	ld.global.f32 	%f14, [%rd16];
	add.s64 	%rd17, %rd15, %rd11;
	ld.global.f32 	%f15, [%rd17];
	fma.rn.f32 	%f16, %f1, %f14, %f15;
	st.global.f32 	[%rd17], %f16;
	add.s32 	%r29, %r26, %r29;
	setp.lt.s32 	%p6, %r29, %r12;
	@%p6 bra 	$L__BB0_6;
$L__BB0_7:
	ret;

}


// ===== COMPILED SASS (sm_100) =====

	.target	sm_100

	.elftype	@"ET_EXEC"


//--------------------- .note.nv.tkinfo           --------------------------
	.section	.note.nv.tkinfo,"",@"SHT_NOTE"
	.sectionflags	@"SHF_NOTE_NV_TKINFO"
	.tkinfo
        /*0018*/ 	.word	0x00000002
        /*0030*/ 	.string	""
        /*0030*/ 	.string	"ptxas"
        /*0030*/ 	.string	"Cuda compilation tools, release 13.0, V13.0.88"
        /*0030*/ 	.string	"Build cuda_13.0.r13.0/compiler.36424714_0"
        /*0030*/ 	.string	"-arch sm_100 -m 64 "



//--------------------- .note.nv.cuinfo           --------------------------
	.section	.note.nv.cuinfo,"",@"SHT_NOTE"
	.sectionflags	@"SHF_NOTE_NV_CUINFO"
        /*0018*/ 	.short	0x0002
        /*001a*/ 	.short	0x0064
        /*001c*/ 	.short	0x0082
	.zero		2


//--------------------- .nv.info                  --------------------------
	.section	.nv.info,"",@"SHT_CUDA_INFO"
	.align	4


	//----- nvinfo : EIATTR_REGCOUNT
	.align		4
        /*0000*/ 	.byte	0x04, 0x2f
        /*0002*/ 	.short	(.L_1 - .L_0)
	.align		4
.L_0:
        /*0004*/ 	.word	index@(_Z24saxpy_kernel_grid_strideifPfS_)
        /*0008*/ 	.word	0x00000018


	//----- nvinfo : EIATTR_FRAME_SIZE
	.align		4
.L_1:
        /*000c*/ 	.byte	0x04, 0x11
        /*000e*/ 	.short	(.L_3 - .L_2)
	.align		4
.L_2:
        /*0010*/ 	.word	index@(_Z24saxpy_kernel_grid_strideifPfS_)
        /*0014*/ 	.word	0x00000000


	//----- nvinfo : EIATTR_MIN_STACK_SIZE
	.align		4
.L_3:
        /*0018*/ 	.byte	0x04, 0x12
        /*001a*/ 	.short	(.L_5 - .L_4)
	.align		4
.L_4:
        /*001c*/ 	.word	index@(_Z24saxpy_kernel_grid_strideifPfS_)
        /*0020*/ 	.word	0x00000000
.L_5:


//--------------------- .nv.compat                --------------------------
	.section	.nv.compat,"",@"SHT_CUDA_COMPAT_INFO"
	.align	4
        /*0000*/ 	.byte	0x02, 0x09, 0x00, 0x00, 0x02, 0x02, 0x01, 0x00, 0x02, 0x05, 0x05, 0x00, 0x03, 0x07, 0x01, 0x01
        /*0010*/ 	.byte	0x02, 0x03, 0x00, 0x00, 0x02, 0x06, 0x01, 0x00, 0x04, 0x0b, 0x08, 0x00, 0x09, 0x00, 0x00, 0x00
        /*0020*/ 	.byte	0x00, 0x00, 0x00, 0x00


//--------------------- .nv.info._Z24saxpy_kernel_grid_strideifPfS_ --------------------------
	.section	.nv.info._Z24saxpy_kernel_grid_strideifPfS_,"",@"SHT_CUDA_INFO"
	.sectionflags	@""
	.align	4


	//----- nvinfo : EIATTR_CUDA_API_VERSION
	.align		4
        /*0000*/ 	.byte	0x04, 0x37
        /*0002*/ 	.short	(.L_7 - .L_6)
.L_6:
        /*0004*/ 	.word	0x00000082


	//----- nvinfo : EIATTR_KPARAM_INFO
	.align		4
.L_7:
        /*0008*/ 	.byte	0x04, 0x17
        /*000a*/ 	.short	(.L_9 - .L_8)
.L_8:
        /*000c*/ 	.word	0x00000000
        /*0010*/ 	.short	0x0003
        /*0012*/ 	.short	0x0010
        /*0014*/ 	.byte	0x00, 0xf5, 0x21, 0x00


	//----- nvinfo : EIATTR_KPARAM_INFO
	.align		4
.L_9:
        /*0018*/ 	.byte	0x04, 0x17
        /*001a*/ 	.short	(.L_11 - .L_10)
.L_10:
        /*001c*/ 	.word	0x00000000
        /*0020*/ 	.short	0x0002
        /*0022*/ 	.short	0x0008
        /*0024*/ 	.byte	0x00, 0xf5, 0x21, 0x00


	//----- nvinfo : EIATTR_KPARAM_INFO
	.align		4
.L_11:
        /*0028*/ 	.byte	0x04, 0x17
        /*002a*/ 	.short	(.L_13 - .L_12)
.L_12:
        /*002c*/ 	.word	0x00000000
        /*0030*/ 	.short	0x0001
        /*0032*/ 	.short	0x0004
        /*0034*/ 	.byte	0x00, 0xf0, 0x11, 0x00


	//----- nvinfo : EIATTR_KPARAM_INFO
	.align		4
.L_13:
        /*0038*/ 	.byte	0x04, 0x17
        /*003a*/ 	.short	(.L_15 - .L_14)
.L_14:
        /*003c*/ 	.word	0x00000000
        /*0040*/ 	.short	0x0000
        /*0042*/ 	.short	0x0000
        /*0044*/ 	.byte	0x00, 0xf0, 0x11, 0x00


	//----- nvinfo : EIATTR_SPARSE_MMA_MASK
	.align		4
.L_15:
        /*0048*/ 	.byte	0x03, 0x50
        /*004a*/ 	.short	0x0000


	//----- nvinfo : EIATTR_MAXREG_COUNT
	.align		4
        /*004c*/ 	.byte	0x03, 0x1b
        /*004e*/ 	.short	0x00ff


	//----- nvinfo : EIATTR_MERCURY_ISA_VERSION
	.align		4
        /*0050*/ 	.byte	0x03, 0x5f
        /*0052*/ 	.short	0x0101


	//----- nvinfo : EIATTR_VRC_CTA_INIT_COUNT
	.align		4
        /*0054*/ 	.byte	0x02, 0x4a
	.zero		1
	.zero		1


	//----- nvinfo : EIATTR_EXIT_INSTR_OFFSETS
	.align		4
        /*0058*/ 	.byte	0x04, 0x1c
        /*005a*/ 	.short	(.L_17 - .L_16)


	//   ....[0]....
.L_16:
        /*005c*/ 	.word	0x00000090


	//   ....[1]....
        /*0060*/ 	.word	0x000003a0


	//   ....[2]....
        /*0064*/ 	.word	0x00000580


	//----- nvinfo : EIATTR_CRS_STACK_SIZE
	.align		4
.L_17:
        /*0068*/ 	.byte	0x04, 0x1e
        /*006a*/ 	.short	(.L_19 - .L_18)
.L_18:
        /*006c*/ 	.word	0x00000000


	//----- nvinfo : EIATTR_CBANK_PARAM_SIZE
	.align		4
.L_19:
        /*0070*/ 	.byte	0x03, 0x19
        /*0072*/ 	.short	0x0018


	//----- nvinfo : EIATTR_PARAM_CBANK
	.align		4
        /*0074*/ 	.byte	0x04, 0x0a
        /*0076*/ 	.short	(.L_21 - .L_20)
	.align		4
.L_20:
        /*0078*/ 	.word	index@(.nv.constant0._Z24saxpy_kernel_grid_strideifPfS_)
        /*007c*/ 	.short	0x0380
        /*007e*/ 	.short	0x0018


	//----- nvinfo : EIATTR_SW_WAR
	.align		4
.L_21:
        /*0080*/ 	.byte	0x04, 0x36
        /*0082*/ 	.short	(.L_23 - .L_22)
.L_22:
        /*0084*/ 	.word	0x00000008
.L_23:


//--------------------- .nv.callgraph             --------------------------
	.section	.nv.callgraph,"",@"SHT_CUDA_CALLGRAPH"
	.align	4
	.sectionentsize	8
	.align		4
        /*0000*/ 	.word	0x00000000
	.align		4
        /*0004*/ 	.word	0xffffffff
	.align		4
        /*0008*/ 	.word	0x00000000
	.align		4
        /*000c*/ 	.word	0xfffffffe
	.align		4
        /*0010*/ 	.word	0x00000000
	.align		4
        /*0014*/ 	.word	0xfffffffd
	.align		4
        /*0018*/ 	.word	0x00000000
	.align		4
        /*001c*/ 	.word	0xfffffffc


//--------------------- .text._Z24saxpy_kernel_grid_strideifPfS_ --------------------------
	.section	.text._Z24saxpy_kernel_grid_strideifPfS_,"ax",@progbits
	.align	128
        .global         _Z24saxpy_kernel_grid_strideifPfS_
        .type           _Z24saxpy_kernel_grid_strideifPfS_,@function
        .size           _Z24saxpy_kernel_grid_strideifPfS_,(.L_x_5 - _Z24saxpy_kernel_grid_strideifPfS_)
        .other          _Z24saxpy_kernel_grid_strideifPfS_,@"STO_CUDA_ENTRY STV_DEFAULT"
_Z24saxpy_kernel_grid_strideifPfS_:
.text._Z24saxpy_kernel_grid_strideifPfS_:
[----:B------:R-:W-:Y:S01]  /*0000*/  LDC R1, c[0x0][0x37c] ;  /* 0x0000df00ff017b82 */ /* 0x000fe20000000800 */
[----:B------:R-:W0:Y:S07]  /*0010*/  S2R R3, SR_TID.X ;  /* 0x0000000000037919 */ /* 0x000e2e0000002100 */
[----:B------:R-:W0:Y:S01]  /*0020*/  S2UR UR4, SR_CTAID.X ;  /* 0x00000000000479c3 */ /* 0x000e220000002500 */
[----:B------:R-:W1:Y:S07]  /*0030*/  LDCU UR6, c[0x0][0x380] ;  /* 0x00007000ff0677ac */ /* 0x000e6e0008000800 */
[----:B------:R-:W0:Y:S01]  /*0040*/  LDC R0, c[0x0][0x360] ;  /* 0x0000d800ff007b82 */ /* 0x000e220000000800 */
[----:B------:R-:W2:Y:S01]  /*0050*/  LDCU UR5, c[0x0][0x370] ;  /* 0x00006e00ff0577ac */ /* 0x000ea20008000800 */
[----:B0-----:R-:W-:-:S02]  /*0060*/  IMAD R3, R0, UR4, R3 ;  /* 0x0000000400037c24 */ /* 0x001fc4000f8e0203 */
[----:B--2---:R-:W-:-:S03]  /*0070*/  IMAD R0, R0, UR5, RZ ;  /* 0x0000000500007c24 */ /* 0x004fc6000f8e02ff */
[----:B-1----:R-:W-:-:S13]  /*0080*/  ISETP.GE.AND P0, PT, R3, UR6, PT ;  /* 0x0000000603007c0c */ /* 0x002fda000bf06270 */
[----:B------:R-:W-:Y:S05]  /*0090*/  @P0 EXIT ;  /* 0x000000000000094d */ /* 0x000fea0003800000 */
[----:B------:R-:W0:Y:S01]  /*00a0*/  I2F.U32.RP R8, R0 ;  /* 0x0000000000087306 */ /* 0x000e220000209000 */
[C---:B------:R-:W-:Y:S01]  /*00b0*/  IMAD.IADD R2, R0.reuse, 0x1, R3 ;  /* 0x0000000100027824 */ /* 0x040fe200078e0203 */
[----:B------:R-:W-:Y:S01]  /*00c0*/  IADD3 R9, PT, PT, RZ, -R0, RZ ;  /* 0x80000000ff097210 */ /* 0x000fe20007ffe0ff */
[----:B------:R-:W1:Y:S01]  /*00d0*/  LDCU UR8, c[0x0][0x384] ;  /* 0x00007080ff0877ac */ /* 0x000e620008000800 */
[----:B------:R-:W-:Y:S01]  /*00e0*/  ISETP.NE.U32.AND P2, PT, R0, RZ, PT ;  /* 0x000000ff0000720c */ /* 0x000fe20003f45070 */
[----:B------:R-:W-:Y:S01]  /*00f0*/  BSSY.RECONVERGENT B0, `(.L_x_0) ;  /* 0x000002a000007945 */ /* 0x000fe20003800200 */
[C---:B------:R-:W-:Y:S01]  /*0100*/  ISETP.GE.AND P0, PT, R2.reuse, UR6, PT ;  /* 0x0000000602007c0c */ /* 0x040fe2000bf06270 */
[----:B------:R-:W2:Y:S01]  /*0110*/  LDCU.64 UR4, c[0x0][0x358] ;  /* 0x00006b00ff0477ac */ /* 0x000ea20008000a00 */
[----:B------:R-:W-:Y:S02]  /*0120*/  VIMNMX R7, PT, PT, R2, UR6, !PT ;  /* 0x0000000602077c48 */ /* 0x000fe4000ffe0100 */
[----:B------:R-:W-:Y:S01]  /*0130*/  SEL R6, RZ, 0x1, P0 ;  /* 0x00000001ff067807 */ /* 0x000fe20000000000 */
[----:B------:R-:W3:Y:S03]  /*0140*/  LDCU UR7, c[0x0][0x384] ;  /* 0x00007080ff0777ac */ /* 0x000ee60008000800 */
[----:B------:R-:W-:Y:S01]  /*0150*/  IADD3 R7, PT, PT, R7, -R2, -R6 ;  /* 0x8000000207077210 */ /* 0x000fe20007ffe806 */
[----:B0-----:R-:W0:Y:S02]  /*0160*/  MUFU.RCP R8, R8 ;  /* 0x0000000800087308 */ /* 0x001e240000001000 */
[----:B0-----:R-:W-:-:S06]  /*0170*/  IADD3 R4, PT, PT, R8, 0xffffffe, RZ ;  /* 0x0ffffffe08047810 */ /* 0x001fcc0007ffe0ff */
[----:B------:R0:W4:Y:S02]  /*0180*/  F2I.FTZ.U32.TRUNC.NTZ R5, R4 ;  /* 0x0000000400057305 */ /* 0x000124000021f000 */
[----:B0-----:R-:W-:Y:S02]  /*0190*/  HFMA2 R4, -RZ, RZ, 0, 0 ;  /* 0x00000000ff047431 */ /* 0x001fe400000001ff */
[----:B----4-:R-:W-:-:S04]  /*01a0*/  IMAD R9, R9, R5, RZ ;  /* 0x0000000509097224 */ /* 0x010fc800078e02ff */
[----:B------:R-:W-:-:S06]  /*01b0*/  IMAD.HI.U32 R8, R5, R9, R4 ;  /* 0x0000000905087227 */ /* 0x000fcc00078e0004 */
[----:B------:R-:W-:-:S05]  /*01c0*/  IMAD.HI.U32 R5, R8, R7, RZ ;  /* 0x0000000708057227 */ /* 0x000fca00078e00ff */
[----:B------:R-:W-:-:S05]  /*01d0*/  IADD3 R2, PT, PT, -R5, RZ, RZ ;  /* 0x000000ff05027210 */ /* 0x000fca0007ffe1ff */
[----:B------:R-:W-:-:S05]  /*01e0*/  IMAD R7, R0, R2, R7 ;  /* 0x0000000200077224 */ /* 0x000fca00078e0207 */
[----:B------:R-:W-:-:S13]  /*01f0*/  ISETP.GE.U32.AND P0, PT, R7, R0, PT ;  /* 0x000000000700720c */ /* 0x000fda0003f06070 */
[----:B------:R-:W-:Y:S01]  /*0200*/  @P0 IMAD.IADD R7, R7, 0x1, -R0 ;  /* 0x0000000107070824 */ /* 0x000fe200078e0a00 */
[----:B------:R-:W-:-:S04]  /*0210*/  @P0 IADD3 R5, PT, PT, R5, 0x1, RZ ;  /* 0x0000000105050810 */ /* 0x000fc80007ffe0ff */
[----:B------:R-:W-:-:S13]  /*0220*/  ISETP.GE.U32.AND P1, PT, R7, R0, PT ;  /* 0x000000000700720c */ /* 0x000fda0003f26070 */
[----:B------:R-:W-:Y:S02]  /*0230*/  @P1 IADD3 R5, PT, PT, R5, 0x1, RZ ;  /* 0x0000000105051810 */ /* 0x000fe40007ffe0ff */
[----:B------:R-:W-:-:S05]  /*0240*/  @!P2 LOP3.LUT R5, RZ, R0, RZ, 0x33, !PT ;  /* 0x00000000ff05a212 */ /* 0x000fca00078e33ff */
[----:B------:R-:W-:-:S05]  /*0250*/  IMAD.IADD R2, R6, 0x1, R5 ;  /* 0x0000000106027824 */ /* 0x000fca00078e0205 */
[C---:B------:R-:W-:Y:S02]  /*0260*/  LOP3.LUT R4, R2.reuse, 0x3, RZ, 0xc0, !PT ;  /* 0x0000000302047812 */ /* 0x040fe400078ec0ff */
[----:B------:R-:W-:Y:S02]  /*0270*/  ISETP.GE.U32.AND P1, PT, R2, 0x3, PT ;  /* 0x000000030200780c */ /* 0x000fe40003f26070 */
[----:B------:R-:W-:-:S13]  /*0280*/  ISETP.NE.AND P0, PT, R4, 0x3, PT ;  /* 0x000000030400780c */ /* 0x000fda0003f05270 */
[----:B-123--:R-:W-:Y:S05]  /*0290*/  @!P0 BRA `(.L_x_1) ;  /* 0x00000000003c8947 */ /* 0x00efea0003800000 */
[----:B------:R-:W0:Y:S01]  /*02a0*/  LDC.64 R8, c[0x0][0x390] ;  /* 0x0000e400ff087b82 */ /* 0x000e220000000a00 */
[----:B------:R-:W-:-:S04]  /*02b0*/  IADD3 R2, PT, PT, R2, 0x1, RZ ;  /* 0x0000000102027810 */ /* 0x000fc80007ffe0ff */
[----:B------:R-:W-:-:S03]  /*02c0*/  LOP3.LUT R2, R2, 0x3, RZ, 0xc0, !PT ;  /* 0x0000000302027812 */ /* 0x000fc600078ec0ff */
[----:B------:R-:W1:Y:S01]  /*02d0*/  LDC.64 R10, c[0x0][0x388] ;  /* 0x0000e200ff0a7b82 */ /* 0x000e620000000a00 */
[----:B------:R-:W-:-:S07]  /*02e0*/  IADD3 R2, PT, PT, -R2, RZ, RZ ;  /* 0x000000ff02027210 */ /* 0x000fce0007ffe1ff */
.L_x_2:
[----:B-1----:R-:W-:-:S04]  /*02f0*/  IMAD.WIDE R6, R3, 0x4, R10 ;  /* 0x0000000403067825 */ /* 0x002fc800078e020a */
[----:B0-2---:R-:W-:Y:S02]  /*0300*/  IMAD.WIDE R4, R3, 0x4, R8 ;  /* 0x0000000403047825 */ /* 0x005fe400078e0208 */
[----:B------:R-:W2:Y:S04]  /*0310*/  LDG.E R6, desc[UR4][R6.64] ;  /* 0x0000000406067981 */ /* 0x000ea8000c1e1900 */
[----:B------:R-:W2:Y:S01]  /*0320*/  LDG.E R13, desc[UR4][R4.64] ;  /* 0x00000004040d7981 */ /* 0x000ea2000c1e1900 */
[----:B------:R-:W-:Y:S01]  /*0330*/  VIADD R2, R2, 0x1 ;  /* 0x0000000102027836 */ /* 0x000fe20000000000 */
[----:B------:R-:W-:-:S04]  /*0340*/  IADD3 R3, PT, PT, R0, R3, RZ ;  /* 0x0000000300037210 */ /* 0x000fc80007ffe0ff */
[----:B------:R-:W-:Y:S01]  /*0350*/  ISETP.NE.AND P0, PT, R2, RZ, PT ;  /* 0x000000ff0200720c */ /* 0x000fe20003f05270 */
[----:B--2---:R-:W-:-:S05]  /*0360*/  FFMA R13, R6, UR7, R13 ;  /* 0x00000007060d7c23 */ /* 0x004fca000800000d */
[----:B------:R2:W-:Y:S07]  /*0370*/  STG.E desc[UR4][R4.64], R13 ;  /* 0x0000000d04007986 */ /* 0x0005ee000c101904 */
[----:B------:R-:W-:Y:S05]  /*0380*/  @P0 BRA `(.L_x_2) ;  /* 0xfffffffc00d80947 */ /* 0x000fea000383ffff */
.L_x_1:
[----:B------:R-:W-:Y:S05]  /*0390*/  BSYNC.RECONVERGENT B0 ;  /* 0x0000000000007941 */ /* 0x000fea0003800200 */
.L_x_0:
[----:B------:R-:W-:Y:S05]  /*03a0*/  @!P1 EXIT ;  /* 0x000000000000994d */ /* 0x000fea0003800000 */
.L_x_3:
[----:B-12---:R-:W0:Y:S08]  /*03b0*/  LDC.64 R4, c[0x0][0x388] ;  /* 0x0000e200ff047b82 */ /* 0x006e300000000a00 */
[----:B------:R-:W1:Y:S01]  /*03c0*/  LDC.64 R6, c[0x0][0x390] ;  /* 0x0000e400ff067b82 */ /* 0x000e620000000a00 */
[----:B0-----:R-:W-:-:S05]  /*03d0*/  IMAD.WIDE R12, R3, 0x4, R4 ;  /* 0x00000004030c7825 */ /* 0x001fca00078e0204 */
[----:B------:R-:W2:Y:S01]  /*03e0*/  LDG.E R2, desc[UR4][R12.64] ;  /* 0x000000040c027981 */ /* 0x000ea2000c1e1900 */
[----:B-1----:R-:W-:-:S05]  /*03f0*/  IMAD.WIDE R14, R3, 0x4, R6 ;  /* 0x00000004030e7825 */ /* 0x002fca00078e0206 */
[----:B------:R-:W2:Y:S01]  /*0400*/  LDG.E R5, desc[UR4][R14.64] ;  /* 0x000000040e057981 */ /* 0x000ea2000c1e1900 */
[----:B------:R-:W-:-:S04]  /*0410*/  IMAD.WIDE R6, R0, 0x4, R14 ;  /* 0x0000000400067825 */ /* 0x000fc800078e020e */
[----:B--2---:R-:W-:Y:S01]  /*0420*/  FFMA R17, R2, UR8, R5 ;  /* 0x0000000802117c23 */ /* 0x004fe20008000005 */
[----:B------:R-:W-:-:S04]  /*0430*/  IMAD.WIDE R4, R0, 0x4, R12 ;  /* 0x0000000400047825 */ /* 0x000fc800078e020c */
[----:B------:R0:W-:Y:S04]  /*0440*/  STG.E desc[UR4][R14.64], R17 ;  /* 0x000000110e007986 */ /* 0x0001e8000c101904 */
[----:B------:R-:W2:Y:S04]  /*0450*/  LDG.E R2, desc[UR4][R4.64] ;  /* 0x0000000404027981 */ /* 0x000ea8000c1e1900 */
[----:B------:R-:W2:Y:S01]  /*0460*/  LDG.E R9, desc[UR4][R6.64] ;  /* 0x0000000406097981 */ /* 0x000ea2000c1e1900 */
[----:B------:R-:W-:-:S04]  /*0470*/  IMAD.WIDE R10, R0, 0x4, R6 ;  /* 0x00000004000a7825 */ /* 0x000fc800078e0206 */
[----:B--2---:R-:W-:Y:S01]  /*0480*/  FFMA R19, R2, UR8, R9 ;  /* 0x0000000802137c23 */ /* 0x004fe20008000009 */
[----:B------:R-:W-:-:S04]  /*0490*/  IMAD.WIDE R8, R0, 0x4, R4 ;  /* 0x0000000400087825 */ /* 0x000fc800078e0204 */
[----:B------:R1:W-:Y:S04]  /*04a0*/  STG.E desc[UR4][R6.64], R19 ;  /* 0x0000001306007986 */ /* 0x0003e8000c101904 */
[----:B------:R-:W2:Y:S04]  /*04b0*/  LDG.E R2, desc[UR4][R8.64] ;  /* 0x0000000408027981 */ /* 0x000ea8000c1e1900 */
[----:B------:R-:W2:Y:S01]  /*04c0*/  LDG.E R13, desc[UR4][R10.64] ;  /* 0x000000040a0d7981 */ /* 0x000ea2000c1e1900 */
[----:B0-----:R-:W-:-:S04]  /*04d0*/  IMAD.WIDE R14, R0, 0x4, R10 ;  /* 0x00000004000e7825 */ /* 0x001fc800078e020a */
[----:B--2---:R-:W-:Y:S01]  /*04e0*/  FFMA R21, R2, UR8, R13 ;  /* 0x0000000802157c23 */ /* 0x004fe2000800000d */
[----:B------:R-:W-:-:S04]  /*04f0*/  IMAD.WIDE R12, R0, 0x4, R8 ;  /* 0x00000004000c7825 */ /* 0x000fc800078e0208 */
[----:B------:R1:W-:Y:S04]  /*0500*/  STG.E desc[UR4][R10.64], R21 ;  /* 0x000000150a007986 */ /* 0x0003e8000c101904 */
[----:B------:R-:W2:Y:S04]  /*0510*/  LDG.E R12, desc[UR4][R12.64] ;  /* 0x000000040c0c7981 */ /* 0x000ea8000c1e1900 */
[----:B------:R-:W2:Y:S01]  /*0520*/  LDG.E R5, desc[UR4][R14.64] ;  /* 0x000000040e057981 */ /* 0x000ea2000c1e1900 */
[----:B------:R-:W-:-:S04]  /*0530*/  LEA R3, R0, R3, 0x2 ;  /* 0x0000000300037211 */ /* 0x000fc800078e10ff */
[----:B------:R-:W-:Y:S01]  /*0540*/  ISETP.GE.AND P0, PT, R3, UR6, PT ;  /* 0x0000000603007c0c */ /* 0x000fe2000bf06270 */
[----:B--2---:R-:W-:-:S05]  /*0550*/  FFMA R5, R12, UR8, R5 ;  /* 0x000000080c057c23 */ /* 0x004fca0008000005 */
[----:B------:R1:W-:Y:S07]  /*0560*/  STG.E desc[UR4][R14.64], R5 ;  /* 0x000000050e007986 */ /* 0x0003ee000c101904 */
[----:B------:R-:W-:Y:S05]  /*0570*/  @!P0 BRA `(.L_x_3) ;  /* 0xfffffffc008c8947 */ /* 0x000fea000383ffff */
[----:B------:R-:W-:Y:S05]  /*0580*/  EXIT ;  /* 0x000000000000794d */ /* 0x000fea0003800000 */
.L_x_4:
[----:B------:R-:W-:-:S00]  /*0590*/  BRA `(.L_x_4) ;  /* 0xfffffffc00fc7947 */ /* 0x000fc0000383ffff */
[----:B------:R-:W-:-:S00]  /*05a0*/  NOP ;  /* 0x0000000000007918 */ /* 0x000fc00000000000 */
        /* <DEDUP_REMOVED lines=13> */
.L_x_5:


//--------------------- .nv.shared.reserved.0     --------------------------
	.section	.nv.shared.reserved.0,"aw",@nobits
	.weak		__nv_reservedSMEM_offset_0_alias
	.size		__nv_reservedSMEM_offset_0_alias, 0, 64
	.other		__nv_reservedSMEM_offset_0_alias,@"STO_CUDA_RESERVED_SHARED STV_DEFAULT"
__nv_reservedSMEM_offset_0_alias:
	.zero		0
	.zero		64


//--------------------- .nv.constant0._Z24saxpy_kernel_grid_strideifPfS_ --------------------------
	.section	.nv.constant0._Z24saxpy_kernel_grid_strideifPfS_,"a",@progbits
	.sectionflags	@""
	.align	4
.nv.constant0._Z24saxpy_kernel_grid_strideifPfS_:
	.zero		920


//--------------------- SYMBOLS --------------------------

	.type		.nv.reservedSmem.offset0,@object
	.size		.nv.reservedSmem.offset0,0x4
